//
// Generated by NVIDIA NVVM Compiler
//
// Compiler Build ID: CL-36424714
// Cuda compilation tools, release 13.0, V13.0.88
// Based on NVVM 20.0.0
//

.version 9.0
.target sm_100
.address_size 64

	// .globl	_Z20matrixAdditionKernelPfS_S_i

.visible .entry _Z20matrixAdditionKernelPfS_S_i(
	.param .u64 .ptr .align 1 _Z20matrixAdditionKernelPfS_S_i_param_0,
	.param .u64 .ptr .align 1 _Z20matrixAdditionKernelPfS_S_i_param_1,
	.param .u64 .ptr .align 1 _Z20matrixAdditionKernelPfS_S_i_param_2,
	.param .u32 _Z20matrixAdditionKernelPfS_S_i_param_3
)
{
	.reg .pred 	%p<2>;
	.reg .b32 	%r<12>;
	.reg .b32 	%f<4>;
	.reg .b64 	%rd<11>;

	ld.param.u64 	%rd1, [_Z20matrixAdditionKernelPfS_S_i_param_0];
	ld.param.u64 	%rd2, [_Z20matrixAdditionKernelPfS_S_i_param_1];
	ld.param.u64 	%rd3, [_Z20matrixAdditionKernelPfS_S_i_param_2];
	ld.param.u32 	%r3, [_Z20matrixAdditionKernelPfS_S_i_param_3];
	mov.u32 	%r4, %ctaid.x;
	mov.u32 	%r5, %ntid.x;
	mov.u32 	%r6, %tid.x;
	mad.lo.s32 	%r1, %r4, %r5, %r6;
	mov.u32 	%r7, %ctaid.y;
	mov.u32 	%r8, %ntid.y;
	mov.u32 	%r9, %tid.y;
	mad.lo.s32 	%r2, %r7, %r8, %r9;
	max.s32 	%r10, %r2, %r1;
	setp.ge.s32 	%p1, %r10, %r3;
	@%p1 bra 	$L__BB0_2;
	cvta.to.global.u64 	%rd4, %rd1;
	cvta.to.global.u64 	%rd5, %rd2;
	cvta.to.global.u64 	%rd6, %rd3;
	mad.lo.s32 	%r11, %r3, %r2, %r1;
	mul.wide.s32 	%rd7, %r11, 4;
	add.s64 	%rd8, %rd4, %rd7;
	ld.global.f32 	%f1, [%rd8];
	add.s64 	%rd9, %rd5, %rd7;
	ld.global.f32 	%f2, [%rd9];
	add.f32 	%f3, %f1, %f2;
	add.s64 	%rd10, %rd6, %rd7;
	st.global.f32 	[%rd10], %f3;
$L__BB0_2:
	ret;

}


// ===== COMPILED SASS (sm_100) =====

	.target	sm_100

	.elftype	@"ET_EXEC"


//--------------------- .note.nv.tkinfo           --------------------------
	.section	.note.nv.tkinfo,"",@"SHT_NOTE"
	.sectionflags	@"SHF_NOTE_NV_TKINFO"
	.tkinfo
        /*0018*/ 	.word	0x00000002
        /*0030*/ 	.string	""
        /*0030*/ 	.string	"ptxas"
        /*0030*/ 	.string	"Cuda compilation tools, release 13.0, V13.0.88"
        /*0030*/ 	.string	"Build cuda_13.0.r13.0/compiler.36424714_0"
        /*0030*/ 	.string	"-arch sm_100 -m 64 "



//--------------------- .note.nv.cuinfo           --------------------------
	.section	.note.nv.cuinfo,"",@"SHT_NOTE"
	.sectionflags	@"SHF_NOTE_NV_CUINFO"
        /*0018*/ 	.short	0x0002
        /*001a*/ 	.short	0x0064
        /*001c*/ 	.short	0x0082
	.zero		2


//--------------------- .nv.info                  --------------------------
	.section	.nv.info,"",@"SHT_CUDA_INFO"
	.align	4


	//----- nvinfo : EIATTR_REGCOUNT
	.align		4
        /*0000*/ 	.byte	0x04, 0x2f
        /*0002*/ 	.short	(.L_1 - .L_0)
	.align		4
.L_0:
        /*0004*/ 	.word	index@(_Z20matrixAdditionKernelPfS_S_i)
        /*0008*/ 	.word	0x0000000c


	//----- nvinfo : EIATTR_FRAME_SIZE
	.align		4
.L_1:
        /*000c*/ 	.byte	0x04, 0x11
        /*000e*/ 	.short	(.L_3 - .L_2)
	.align		4
.L_2:
        /*0010*/ 	.word	index@(_Z20matrixAdditionKernelPfS_S_i)
        /*0014*/ 	.word	0x00000000


	//----- nvinfo : EIATTR_MIN_STACK_SIZE
	.align		4
.L_3:
        /*0018*/ 	.byte	0x04, 0x12
        /*001a*/ 	.short	(.L_5 - .L_4)
	.align		4
.L_4:
        /*001c*/ 	.word	index@(_Z20matrixAdditionKernelPfS_S_i)
        /*0020*/ 	.word	0x00000000
.L_5:


//--------------------- .nv.compat                --------------------------
	.section	.nv.compat,"",@"SHT_CUDA_COMPAT_INFO"
	.align	4
        /*0000*/ 	.byte	0x02, 0x09, 0x00, 0x00, 0x02, 0x02, 0x01, 0x00, 0x02, 0x05, 0x05, 0x00, 0x03, 0x07, 0x01, 0x01
        /*0010*/ 	.byte	0x02, 0x03, 0x00, 0x00, 0x02, 0x06, 0x01, 0x00, 0x04, 0x0b, 0x08, 0x00, 0x09, 0x00, 0x00, 0x00
        /*0020*/ 	.byte	0x00, 0x00, 0x00, 0x00


//--------------------- .nv.info._Z20matrixAdditionKernelPfS_S_i --------------------------
	.section	.nv.info._Z20matrixAdditionKernelPfS_S_i,"",@"SHT_CUDA_INFO"
	.sectionflags	@""
	.align	4


	//----- nvinfo : EIATTR_CUDA_API_VERSION
	.align		4
        /*0000*/ 	.byte	0x04, 0x37
        /*0002*/ 	.short	(.L_7 - .L_6)
.L_6:
        /*0004*/ 	.word	0x00000082


	//----- nvinfo : EIATTR_KPARAM_INFO
	.align		4
.L_7:
        /*0008*/ 	.byte	0x04, 0x17
        /*000a*/ 	.short	(.L_9 - .L_8)
.L_8:
        /*000c*/ 	.word	0x00000000
        /*0010*/ 	.short	0x0003
        /*0012*/ 	.short	0x0018
        /*0014*/ 	.byte	0x00, 0xf0, 0x11, 0x00


	//----- nvinfo : EIATTR_KPARAM_INFO
	.align		4
.L_9:
        /*0018*/ 	.byte	0x04, 0x17
        /*001a*/ 	.short	(.L_11 - .L_10)
.L_10:
        /*001c*/ 	.word	0x00000000
        /*0020*/ 	.short	0x0002
        /*0022*/ 	.short	0x0010
        /*0024*/ 	.byte	0x00, 0xf5, 0x21, 0x00


	//----- nvinfo : EIATTR_KPARAM_INFO
	.align		4
.L_11:
        /*0028*/ 	.byte	0x04, 0x17
        /*002a*/ 	.short	(.L_13 - .L_12)
.L_12:
        /*002c*/ 	.word	0x00000000
        /*0030*/ 	.short	0x0001
        /*0032*/ 	.short	0x0008
        /*0034*/ 	.byte	0x00, 0xf5, 0x21, 0x00


	//----- nvinfo : EIATTR_KPARAM_INFO
	.align		4
.L_13:
        /*0038*/ 	.byte	0x04, 0x17
        /*003a*/ 	.short	(.L_15 - .L_14)
.L_14:
        /*003c*/ 	.word	0x00000000
        /*0040*/ 	.short	0x0000
        /*0042*/ 	.short	0x0000
        /*0044*/ 	.byte	0x00, 0xf5, 0x21, 0x00


	//----- nvinfo : EIATTR_SPARSE_MMA_MASK
	.align		4
.L_15:
        /*0048*/ 	.byte	0x03, 0x50
        /*004a*/ 	.short	0x0000


	//----- nvinfo : EIATTR_MAXREG_COUNT
	.align		4
        /*004c*/ 	.byte	0x03, 0x1b
        /*004e*/ 	.short	0x00ff


	//----- nvinfo : EIATTR_MERCURY_ISA_VERSION
	.align		4
        /*0050*/ 	.byte	0x03, 0x5f
        /*0052*/ 	.short	0x0101


	//----- nvinfo : EIATTR_VRC_CTA_INIT_COUNT
	.align		4
        /*0054*/ 	.byte	0x02, 0x4a
	.zero		1
	.zero		1


	//----- nvinfo : EIATTR_EXIT_INSTR_OFFSETS
	.align		4
        /*0058*/ 	.byte	0x04, 0x1c
        /*005a*/ 	.short	(.L_17 - .L_16)


	//   ....[0]....
.L_16:
        /*005c*/ 	.word	0x000000c0


	//   ....[1]....
        /*0060*/ 	.word	0x00000190


	//----- nvinfo : EIATTR_CBANK_PARAM_SIZE
	.align		4
.L_17:
        /*0064*/ 	.byte	0x03, 0x19
        /*0066*/ 	.short	0x001c


	//----- nvinfo : EIATTR_PARAM_CBANK
	.align		4
        /*0068*/ 	.byte	0x04, 0x0a
        /*006a*/ 	.short	(.L_19 - .L_18)
	.align		4
.L_18:
        /*006c*/ 	.word	index@(.nv.constant0._Z20matrixAdditionKernelPfS_S_i)
        /*0070*/ 	.short	0x0380
        /*0072*/ 	.short	0x001c


	//----- nvinfo : EIATTR_SW_WAR
	.align		4
.L_19:
        /*0074*/ 	.byte	0x04, 0x36
        /*0076*/ 	.short	(.L_21 - .L_20)
.L_20:
        /*0078*/ 	.word	0x00000008
.L_21:


//--------------------- .nv.callgraph             --------------------------
	.section	.nv.callgraph,"",@"SHT_CUDA_CALLGRAPH"
	.align	4
	.sectionentsize	8
	.align		4
        /*0000*/ 	.word	0x00000000
	.align		4
        /*0004*/ 	.word	0xffffffff
	.align		4
        /*0008*/ 	.word	0x00000000
	.align		4
        /*000c*/ 	.word	0xfffffffe
	.align		4
        /*0010*/ 	.word	0x00000000
	.align		4
        /*0014*/ 	.word	0xfffffffd
	.align		4
        /*0018*/ 	.word	0x00000000
	.align		4
        /*001c*/ 	.word	0xfffffffc


//--------------------- .text._Z20matrixAdditionKernelPfS_S_i --------------------------
	.section	.text._Z20matrixAdditionKernelPfS_S_i,"ax",@progbits
	.align	128
        .global         _Z20matrixAdditionKernelPfS_S_i
        .type           _Z20matrixAdditionKernelPfS_S_i,@function
        .size           _Z20matrixAdditionKernelPfS_S_i,(.L_x_1 - _Z20matrixAdditionKernelPfS_S_i)
        .other          _Z20matrixAdditionKernelPfS_S_i,@"STO_CUDA_ENTRY STV_DEFAULT"
_Z20matrixAdditionKernelPfS_S_i:
.text._Z20matrixAdditionKernelPfS_S_i:
[----:B------:R-:W-:Y:S01]  /*0000*/  LDC R1, c[0x0][0x37c] ;  /* 0x0000df00ff017b82 */ /* 0x000fe20000000800 */
[----:B------:R-:W0:Y:S07]  /*0010*/  S2R R3, SR_TID.X ;  /* 0x0000000000037919 */ /* 0x000e2e0000002100 */
[----:B------:R-:W0:Y:S01]  /*0020*/  LDC R0, c[0x0][0x360] ;  /* 0x0000d800ff007b82 */ /* 0x000e220000000800 */
[----:B------:R-:W1:Y:S01]  /*0030*/  LDCU UR6, c[0x0][0x398] ;  /* 0x00007300ff0677ac */ /* 0x000e620008000800 */
[----:B------:R-:W2:Y:S06]  /*0040*/  S2R R2, SR_TID.Y ;  /* 0x0000000000027919 */ /* 0x000eac0000002200 */
[----:B------:R-:W0:Y:S08]  /*0050*/  S2UR UR4, SR_CTAID.X ;  /* 0x00000000000479c3 */ /* 0x000e300000002500 */
[----:B------:R-:W2:Y:S08]  /*0060*/  S2UR UR5, SR_CTAID.Y ;  /* 0x00000000000579c3 */ /* 0x000eb00000002600 */
[----:B------:R-:W2:Y:S01]  /*0070*/  LDC R7, c[0x0][0x364] ;  /* 0x0000d900ff077b82 */ /* 0x000ea20000000800 */
[----:B0-----:R-:W-:-:S02]  /*0080*/  IMAD R0, R0, UR4, R3 ;  /* 0x0000000400007c24 */ /* 0x001fc4000f8e0203 */
[----:B--2---:R-:W-:-:S05]  /*0090*/  IMAD R7, R7, UR5, R2 ;  /* 0x0000000507077c24 */ /* 0x004fca000f8e0202 */
[----:B------:R-:W-:-:S04]  /*00a0*/  VIMNMX R2, PT, PT, R0, R7, !PT ;  /* 0x0000000700027248 */ /* 0x000fc80007fe0100 */
[----:B-1----:R-:W-:-:S13]  /*00b0*/  ISETP.GE.AND P0, PT, R2, UR6, PT ;  /* 0x0000000602007c0c */ /* 0x002fda000bf06270 */
[----:B------:R-:W-:Y:S05]  /*00c0*/  @P0 EXIT ;  /* 0x000000000000094d */ /* 0x000fea0003800000 */
[----:B------:R-:W0:Y:S01]  /*00d0*/  LDC.64 R2, c[0x0][0x380] ;  /* 0x0000e000ff027b82 */ /* 0x000e220000000a00 */
[----:B------:R-:W1:Y:S01]  /*00e0*/  LDCU.64 UR4, c[0x0][0x358] ;  /* 0x00006b00ff0477ac */ /* 0x000e620008000a00 */
[----:B------:R-:W-:-:S06]  /*00f0*/  IMAD R9, R7, UR6, R0 ;  /* 0x0000000607097c24 */ /* 0x000fcc000f8e0200 */
[----:B------:R-:W2:Y:S08]  /*0100*/  LDC.64 R4, c[0x0][0x388] ;  /* 0x0000e200ff047b82 */ /* 0x000eb00000000a00 */
[----:B------:R-:W3:Y:S01]  /*0110*/  LDC.64 R6, c[0x0][0x390] ;  /* 0x0000e400ff067b82 */ /* 0x000ee20000000a00 */
[----:B0-----:R-:W-:-:S06]  /*0120*/  IMAD.WIDE R2, R9, 0x4, R2 ;  /* 0x0000000409027825 */ /* 0x001fcc00078e0202 */
[----:B-1----:R-:W4:Y:S01]  /*0130*/  LDG.E R2, desc[UR4][R2.64] ;  /* 0x0000000402027981 */ /* 0x002f22000c1e1900 */
[----:B--2---:R-:W-:-:S06]  /*0140*/  IMAD.WIDE R4, R9, 0x4, R4 ;  /* 0x0000000409047825 */ /* 0x004fcc00078e0204 */
[----:B------:R-:W4:Y:S01]  /*0150*/  LDG.E R5, desc[UR4][R4.64] ;  /* 0x0000000404057981 */ /* 0x000f22000c1e1900 */
[----:B---3--:R-:W-:-:S04]  /*0160*/  IMAD.WIDE R6, R9, 0x4, R6 ;  /* 0x0000000409067825 */ /* 0x008fc800078e0206 */
[----:B----4-:R-:W-:-:S05]  /*0170*/  FADD R9, R2, R5 ;  /* 0x0000000502097221 */ /* 0x010fca0000000000 */
[----:B------:R-:W-:Y:S01]  /*0180*/  STG.E desc[UR4][R6.64], R9 ;  /* 0x0000000906007986 */ /* 0x000fe2000c101904 */
[----:B------:R-:W-:Y:S05]  /*0190*/  EXIT ;  /* 0x000000000000794d */ /* 0x000fea0003800000 */
.L_x_0:
[----:B------:R-:W-:-:S00]  /*01a0*/  BRA `(.L_x_0) ;  /* 0xfffffffc00fc7947 */ /* 0x000fc0000383ffff */
[----:B------:R-:W-:-:S00]  /*01b0*/  NOP ;  /* 0x0000000000007918 */ /* 0x000fc00000000000 */
        /* <DEDUP_REMOVED lines=12> */
.L_x_1:


//--------------------- .nv.shared.reserved.0     --------------------------
	.section	.nv.shared.reserved.0,"aw",@nobits
	.weak		__nv_reservedSMEM_offset_0_alias
	.size		__nv_reservedSMEM_offset_0_alias, 0, 64
	.other		__nv_reservedSMEM_offset_0_alias,@"STO_CUDA_RESERVED_SHARED STV_DEFAULT"
__nv_reservedSMEM_offset_0_alias:
	.zero		0
	.zero		64


//--------------------- .nv.constant0._Z20matrixAdditionKernelPfS_S_i --------------------------
	.section	.nv.constant0._Z20matrixAdditionKernelPfS_S_i,"a",@progbits
	.sectionflags	@""
	.align	4
.nv.constant0._Z20matrixAdditionKernelPfS_S_i:
	.zero		924


//--------------------- SYMBOLS --------------------------

	.type		.nv.reservedSmem.offset0,@object
	.size		.nv.reservedSmem.offset0,0x4
